	.headerflags	@"EF_CUDA_TEXMODE_UNIFIED EF_CUDA_64BIT_ADDRESS EF_CUDA_ACCELERATORS EF_CUDA_SM90 EF_CUDA_VIRTUAL_SM(EF_CUDA_SM90)"
	.elftype	@"ET_EXEC"


//--------------------- .nv.info                  --------------------------
	.section	.nv.info,"",@"SHT_CUDA_INFO"
	.align	4


	//----- nvinfo : EIATTR_REGCOUNT
	.align		4
        /*0000*/ 	.byte	0x04, 0x2f
        /*0002*/ 	.short	(.L_3 - .L_2)
	.align		4
.L_2:
        /*0004*/ 	.word	index@(triton_poi_fused_cat_30)
        /*0008*/ 	.word	0x0000001a


	//----- nvinfo : EIATTR_MIN_STACK_SIZE
	.align		4
.L_3:
        /*000c*/ 	.byte	0x04, 0x12
        /*000e*/ 	.short	(.L_5 - .L_4)
	.align		4
.L_4:
        /*0010*/ 	.word	index@(triton_poi_fused_cat_30)
        /*0014*/ 	.word	0x00000000


	//----- nvinfo : EIATTR_FRAME_SIZE
	.align		4
.L_5:
        /*0018*/ 	.byte	0x04, 0x11
        /*001a*/ 	.short	(.L_7 - .L_6)
	.align		4
.L_6:
        /*001c*/ 	.word	index@(triton_poi_fused_cat_30)
        /*0020*/ 	.word	0x00000000


	//----- nvinfo : EIATTR_MIN_STACK_SIZE
	.align		4
.L_7:
        /*0024*/ 	.byte	0x04, 0x12
        /*0026*/ 	.short	(.L_9 - .L_8)
	.align		4
.L_8:
        /*0028*/ 	.word	index@(triton_poi_fused_cat_30)
        /*002c*/ 	.word	0x00000000
.L_9:


//--------------------- .nv.info.triton_poi_fused_cat_30 --------------------------
	.section	.nv.info.triton_poi_fused_cat_30,"",@"SHT_CUDA_INFO"
	.sectionflags	@""
	.align	4


	//----- nvinfo : EIATTR_CUDA_API_VERSION
	.align		4
        /*0000*/ 	.byte	0x04, 0x37
        /*0002*/ 	.short	(.L_11 - .L_10)
.L_10:
        /*0004*/ 	.word	0x0000007c


	//----- nvinfo : EIATTR_KPARAM_INFO
	.align		4
.L_11:
        /*0008*/ 	.byte	0x04, 0x17
        /*000a*/ 	.short	(.L_13 - .L_12)
.L_12:
        /*000c*/ 	.word	0x00000000
        /*0010*/ 	.short	0x0007
        /*0012*/ 	.short	0x0038
        /*0014*/ 	.byte	0x00, 0xf0, 0x11, 0x00


	//----- nvinfo : EIATTR_KPARAM_INFO
	.align		4
.L_13:
        /*0018*/ 	.byte	0x04, 0x17
        /*001a*/ 	.short	(.L_15 - .L_14)
.L_14:
        /*001c*/ 	.word	0x00000000
        /*0020*/ 	.short	0x0006
        /*0022*/ 	.short	0x0030
        /*0024*/ 	.byte	0x00, 0xf4, 0x21, 0x00


	//----- nvinfo : EIATTR_KPARAM_INFO
	.align		4
.L_15:
        /*0028*/ 	.byte	0x04, 0x17
        /*002a*/ 	.short	(.L_17 - .L_16)
.L_16:
        /*002c*/ 	.word	0x00000000
        /*0030*/ 	.short	0x0005
        /*0032*/ 	.short	0x0028
        /*0034*/ 	.byte	0x00, 0xf4, 0x21, 0x00


	//----- nvinfo : EIATTR_KPARAM_INFO
	.align		4
.L_17:
        /*0038*/ 	.byte	0x04, 0x17
        /*003a*/ 	.short	(.L_19 - .L_18)
.L_18:
        /*003c*/ 	.word	0x00000000
        /*0040*/ 	.short	0x0004
        /*0042*/ 	.short	0x0020
        /*0044*/ 	.byte	0x00, 0xf4, 0x21, 0x00


	//----- nvinfo : EIATTR_KPARAM_INFO
	.align		4
.L_19:
        /*0048*/ 	.byte	0x04, 0x17
        /*004a*/ 	.short	(.L_21 - .L_20)
.L_20:
        /*004c*/ 	.word	0x00000000
        /*0050*/ 	.short	0x0003
        /*0052*/ 	.short	0x0018
        /*0054*/ 	.byte	0x00, 0xf4, 0x21, 0x00


	//----- nvinfo : EIATTR_KPARAM_INFO
	.align		4
.L_21:
        /*0058*/ 	.byte	0x04, 0x17
        /*005a*/ 	.short	(.L_23 - .L_22)
.L_22:
        /*005c*/ 	.word	0x00000000
        /*0060*/ 	.short	0x0002
        /*0062*/ 	.short	0x0010
        /*0064*/ 	.byte	0x00, 0xf4, 0x21, 0x00


	//----- nvinfo : EIATTR_KPARAM_INFO
	.align		4
.L_23:
        /*0068*/ 	.byte	0x04, 0x17
        /*006a*/ 	.short	(.L_25 - .L_24)
.L_24:
        /*006c*/ 	.word	0x00000000
        /*0070*/ 	.short	0x0001
        /*0072*/ 	.short	0x0008
        /*0074*/ 	.byte	0x00, 0xf4, 0x21, 0x00


	//----- nvinfo : EIATTR_KPARAM_INFO
	.align		4
.L_25:
        /*0078*/ 	.byte	0x04, 0x17
        /*007a*/ 	.short	(.L_27 - .L_26)
.L_26:
        /*007c*/ 	.word	0x00000000
        /*0080*/ 	.short	0x0000
        /*0082*/ 	.short	0x0000
        /*0084*/ 	.byte	0x00, 0xf4, 0x21, 0x00


	//----- nvinfo : EIATTR_SPARSE_MMA_MASK
	.align		4
.L_27:
        /*0088*/ 	.byte	0x03, 0x50
        /*008a*/ 	.short	0x0000


	//----- nvinfo : EIATTR_MAXREG_COUNT
	.align		4
        /*008c*/ 	.byte	0x03, 0x1b
        /*008e*/ 	.short	0x00ff


	//----- nvinfo : EIATTR_EXIT_INSTR_OFFSETS
	.align		4
        /*0090*/ 	.byte	0x04, 0x1c
        /*0092*/ 	.short	(.L_29 - .L_28)


	//   ....[0]....
.L_28:
        /*0094*/ 	.word	0x00000660


	//----- nvinfo : EIATTR_REQNTID
	.align		4
.L_29:
        /*0098*/ 	.byte	0x04, 0x10
        /*009a*/ 	.short	(.L_31 - .L_30)
.L_30:
        /*009c*/ 	.word	0x00000100
        /*00a0*/ 	.word	0x00000001
        /*00a4*/ 	.word	0x00000001


	//----- nvinfo : EIATTR_CBANK_PARAM_SIZE
	.align		4
.L_31:
        /*00a8*/ 	.byte	0x03, 0x19
        /*00aa*/ 	.short	0x003c


	//----- nvinfo : EIATTR_PARAM_CBANK
	.align		4
        /*00ac*/ 	.byte	0x04, 0x0a
        /*00ae*/ 	.short	(.L_33 - .L_32)
	.align		4
.L_32:
        /*00b0*/ 	.word	index@(.nv.constant0.triton_poi_fused_cat_30)
        /*00b4*/ 	.short	0x0210
        /*00b6*/ 	.short	0x003c


	//----- nvinfo : EIATTR_SW_WAR
	.align		4
.L_33:
        /*00b8*/ 	.byte	0x04, 0x36
        /*00ba*/ 	.short	(.L_35 - .L_34)
.L_34:
        /*00bc*/ 	.word	0x00000008
.L_35:


//--------------------- .nv.callgraph             --------------------------
	.section	.nv.callgraph,"",@"SHT_CUDA_CALLGRAPH"
	.align	4
	.sectionentsize	8
	.align		4
        /*0000*/ 	.word	0x00000000
	.align		4
        /*0004*/ 	.word	0xffffffff
	.align		4
        /*0008*/ 	.word	0x00000000
	.align		4
        /*000c*/ 	.word	0xfffffffe
	.align		4
        /*0010*/ 	.word	0x00000000
	.align		4
        /*0014*/ 	.word	0xfffffffd
	.align		4
        /*0018*/ 	.word	0x00000000
	.align		4
        /*001c*/ 	.word	0xfffffffc


//--------------------- .nv.constant4             --------------------------
	.section	.nv.constant4,"a",@progbits
	.align	8
	.align		8
.nv.constant4:
        /*0000*/ 	.dword	_$_str
	.align		8
        /*0008*/ 	.dword	_$_str_$_2


//--------------------- .text.triton_poi_fused_cat_30 --------------------------
	.section	.text.triton_poi_fused_cat_30,"ax",@progbits
	.align	128
        .global         triton_poi_fused_cat_30
        .type           triton_poi_fused_cat_30,@function
        .size           triton_poi_fused_cat_30,(.L_x_1 - triton_poi_fused_cat_30)
        .other          triton_poi_fused_cat_30,@"STO_CUDA_ENTRY STV_DEFAULT"
triton_poi_fused_cat_30:
.text.triton_poi_fused_cat_30:
[----:B------:R-:W-:Y:S01]  /*0000*/  LDC R1, c[0x0][0x28] ;  /* 0x00000a00ff017b82 */ /* 0x000fe20000000800 */
[----:B------:R-:W1:Y:S01]  /*0010*/  S2R R0, SR_TID.X ;  /* 0x0000000000007919 */ /* 0x000e620000002100 */
[----:B------:R-:W-:Y:S01]  /*0020*/  IMAD.MOV.U32 R11, RZ, RZ, RZ ;  /* 0x000000ffff0b7224 */ /* 0x000fe200078e00ff */
[----:B------:R-:W-:-:S05]  /*0030*/  ULDC.64 UR4, c[0x0][0x208] ;  /* 0x0000820000047ab9 */ /* 0x000fca0000000a00 */
[----:B------:R-:W2:Y:S01]  /*0040*/  LDC.64 R16, c[0x0][0x218] ;  /* 0x00008600ff107b82 */ /* 0x000ea20000000a00 */
[----:B------:R-:W3:Y:S07]  /*0050*/  S2R R3, SR_CTAID.X ;  /* 0x0000000000037919 */ /* 0x000eee0000002500 */
[----:B------:R-:W4:Y:S08]  /*0060*/  LDC.64 R18, c[0x0][0x220] ;  /* 0x00008800ff127b82 */ /* 0x000f300000000a00 */
[----:B------:R-:W5:Y:S08]  /*0070*/  LDC.64 R8, c[0x0][0x230] ;  /* 0x00008c00ff087b82 */ /* 0x000f700000000a00 */
[----:B------:R-:W2:Y:S01]  /*0080*/  LDC.64 R6, c[0x0][0x238] ;  /* 0x00008e00ff067b82 */ /* 0x000ea20000000a00 */
[----:B-1----:R-:W-:-:S05]  /*0090*/  IMAD.SHL.U32 R0, R0, 0x2, RZ ;  /* 0x0000000200007824 */ /* 0x002fca00078e00ff */
[----:B------:R-:W-:-:S05]  /*00a0*/  LOP3.LUT R0, R0, 0x1fe, RZ, 0xc0, !PT ;  /* 0x000001fe00007812 */ /* 0x000fca00078ec0ff */
[----:B---3--:R-:W-:Y:S02]  /*00b0*/  IMAD R10, R3, 0x200, R0 ;  /* 0x00000200030a7824 */ /* 0x008fe400078e0200 */
[----:B------:R-:W1:Y:S03]  /*00c0*/  LDC.64 R2, c[0x0][0x228] ;  /* 0x00008a00ff027b82 */ /* 0x000e660000000a00 */
[----:B------:R-:W-:-:S04]  /*00d0*/  SHF.R.S32.HI R5, RZ, 0x1f, R10 ;  /* 0x0000001fff057819 */ /* 0x000fc8000001140a */
[----:B------:R-:W-:-:S04]  /*00e0*/  LEA.HI R4, R5, R10, RZ, 0x8 ;  /* 0x0000000a05047211 */ /* 0x000fc800078f40ff */
[----:B------:R-:W-:-:S04]  /*00f0*/  SHF.R.S32.HI R15, RZ, 0x8, R4 ;  /* 0x00000008ff0f7819 */ /* 0x000fc80000011404 */
[----:B------:R-:W-:-:S04]  /*0100*/  LEA.HI R0, R15, R15, RZ, 0x9 ;  /* 0x0000000f0f007211 */ /* 0x000fc800078f48ff */
[----:B------:R-:W-:-:S05]  /*0110*/  LOP3.LUT R0, R0, 0xfffffe00, RZ, 0xc0, !PT ;  /* 0xfffffe0000007812 */ /* 0x000fca00078ec0ff */
[----:B------:R-:W-:Y:S02]  /*0120*/  IMAD.IADD R15, R15, 0x1, -R0 ;  /* 0x000000010f0f7824 */ /* 0x000fe400078e0a00 */
[----:B------:R-:W-:Y:S02]  /*0130*/  IMAD.MOV.U32 R0, RZ, RZ, RZ ;  /* 0x000000ffff007224 */ /* 0x000fe400078e00ff */
[C---:B-1----:R-:W-:Y:S01]  /*0140*/  IMAD.WIDE R2, R15.reuse, 0x4, R2 ;  /* 0x000000040f027825 */ /* 0x042fe200078e0202 */
[----:B------:R-:W-:-:S13]  /*0150*/  ISETP.GT.AND P1, PT, R15, 0xff, PT ;  /* 0x000000ff0f00780c */ /* 0x000fda0003f24270 */
[----:B------:R-:W3:Y:S04]  /*0160*/  @P1 LDG.E.EL R0, desc[UR4][R2.64+-0x400] ;  /* 0xfffc000402001981 */ /* 0x000ee8000c2e1900 */
[----:B------:R1:W3:Y:S01]  /*0170*/  @P1 LDG.E.EL R11, desc[UR4][R2.64+-0x400] ;  /* 0xfffc0004020b1981 */ /* 0x0002e2000c2e1900 */
[----:B------:R-:W-:Y:S01]  /*0180*/  LEA.HI R20, R5, R10, RZ, 0x11 ;  /* 0x0000000a05147211 */ /* 0x000fe200078f88ff */
[----:B------:R-:W-:Y:S01]  /*0190*/  IMAD.MOV.U32 R12, RZ, RZ, RZ ;  /* 0x000000ffff0c7224 */ /* 0x000fe200078e00ff */
[----:B------:R-:W-:Y:S01]  /*01a0*/  LOP3.LUT R5, R4, 0xffffff00, RZ, 0xc0, !PT ;  /* 0xffffff0004057812 */ /* 0x000fe200078ec0ff */
[----:B------:R-:W-:Y:S01]  /*01b0*/  IMAD.MOV.U32 R14, RZ, RZ, RZ ;  /* 0x000000ffff0e7224 */ /* 0x000fe200078e00ff */
[----:B------:R-:W-:Y:S01]  /*01c0*/  SHF.R.S32.HI R13, RZ, 0x11, R20 ;  /* 0x00000011ff0d7819 */ /* 0x000fe20000011414 */
[----:B----4-:R-:W-:-:S04]  /*01d0*/  IMAD.WIDE R22, R15, 0x4, R18 ;  /* 0x000000040f167825 */ /* 0x010fc800078e0212 */
[----:B------:R-:W-:Y:S01]  /*01e0*/  IMAD.IADD R4, R10, 0x1, -R5 ;  /* 0x000000010a047824 */ /* 0x000fe200078e0a05 */
[----:B------:R-:W-:Y:S01]  /*01f0*/  LOP3.LUT R19, R20, 0xfffe0000, RZ, 0xc0, !PT ;  /* 0xfffe000014137812 */ /* 0x000fe200078ec0ff */
[----:B------:R-:W4:Y:S02]  /*0200*/  @P1 LDG.E.EL R12, desc[UR4][R22.64+-0x400] ;  /* 0xfffc0004160c1981 */ /* 0x000f24000c2e1900 */
[----:B------:R-:W-:Y:S01]  /*0210*/  IMAD R4, R13, 0x10000, R4 ;  /* 0x000100000d047824 */ /* 0x000fe200078e0204 */
[C---:B------:R-:W-:Y:S01]  /*0220*/  ISETP.GE.AND P0, PT, R15.reuse, 0x100, PT ;  /* 0x000001000f00780c */ /* 0x040fe20003f06270 */
[----:B------:R-:W4:Y:S02]  /*0230*/  @P1 LDG.E.EL R14, desc[UR4][R22.64+-0x400] ;  /* 0xfffc0004160e1981 */ /* 0x000f24000c2e1900 */
[----:B------:R-:W-:-:S05]  /*0240*/  IMAD R4, R15, 0x100, R4 ;  /* 0x000001000f047824 */ /* 0x000fca00078e0204 */
[----:B-1----:R-:W-:Y:S02]  /*0250*/  IADD3 R3, R4, -0x10000, RZ ;  /* 0xffff000004037810 */ /* 0x002fe40007ffe0ff */
[----:B------:R-:W-:-:S03]  /*0260*/  CS2R R4, SRZ ;  /* 0x0000000000047805 */ /* 0x000fc6000001ff00 */
[----:B--2---:R-:W-:Y:S02]  /*0270*/  IMAD.WIDE R16, R3, 0x4, R16 ;  /* 0x0000000403107825 */ /* 0x004fe400078e0210 */
[----:B------:R-:W1:Y:S03]  /*0280*/  LDC.64 R2, c[0x0][0x210] ;  /* 0x00008400ff027b82 */ /* 0x000e660000000a00 */
[----:B------:R2:W4:Y:S01]  /*0290*/  @P1 LDG.E.64 R4, desc[UR4][R16.64] ;  /* 0x0000000410041981 */ /* 0x000522000c1e1b00 */
[----:B-----5:R-:W-:-:S04]  /*02a0*/  IMAD.WIDE R8, R15, 0x4, R8 ;  /* 0x000000040f087825 */ /* 0x020fc800078e0208 */
[----:B0-----:R-:W-:Y:S01]  /*02b0*/  IMAD.WIDE R6, R15, 0x4, R6 ;  /* 0x000000040f067825 */ /* 0x001fe200078e0206 */
[----:B--2---:R-:W-:-:S03]  /*02c0*/  HFMA2.MMA R16, -RZ, RZ, 0, 0 ;  /* 0x00000000ff107435 */ /* 0x004fc600000001ff */
[----:B------:R-:W-:Y:S01]  /*02d0*/  IMAD.IADD R20, R10, 0x1, -R19 ;  /* 0x000000010a147824 */ /* 0x000fe200078e0a13 */
[----:B------:R-:W-:Y:S01]  /*02e0*/  CS2R R18, SRZ ;  /* 0x0000000000127805 */ /* 0x000fe2000001ff00 */
[----:B------:R-:W-:Y:S02]  /*02f0*/  IMAD.MOV.U32 R15, RZ, RZ, RZ ;  /* 0x000000ffff0f7224 */ /* 0x000fe400078e00ff */
[----:B------:R-:W-:-:S03]  /*0300*/  IMAD R21, R13, 0x10000, R20 ;  /* 0x000100000d157824 */ /* 0x000fc600078e0214 */
[----:B------:R-:W2:Y:S04]  /*0310*/  @P1 LDG.E.EL R18, desc[UR4][R8.64+-0x400] ;  /* 0xfffc000408121981 */ /* 0x000ea8000c2e1900 */
[----:B------:R-:W5:Y:S04]  /*0320*/  @P1 LDG.E.EL R15, desc[UR4][R8.64+-0x400] ;  /* 0xfffc0004080f1981 */ /* 0x000f68000c2e1900 */
[----:B------:R-:W2:Y:S04]  /*0330*/  @P1 LDG.E.EL R19, desc[UR4][R6.64+-0x400] ;  /* 0xfffc000406131981 */ /* 0x000ea8000c2e1900 */
[----:B------:R0:W2:Y:S01]  /*0340*/  @P1 LDG.E.EL R16, desc[UR4][R6.64+-0x400] ;  /* 0xfffc000406101981 */ /* 0x0000a2000c2e1900 */
[----:B-1----:R-:W-:Y:S01]  /*0350*/  IMAD.WIDE R20, R21, 0x4, R2 ;  /* 0x0000000415147825 */ /* 0x002fe200078e0202 */
[----:B------:R-:W-:-:S06]  /*0360*/  CS2R R2, SRZ ;  /* 0x0000000000027805 */ /* 0x000fcc000001ff00 */
[----:B------:R-:W2:Y:S01]  /*0370*/  @!P0 LDG.E.64 R2, desc[UR4][R20.64] ;  /* 0x0000000414028981 */ /* 0x000ea2000c1e1b00 */
[----:B0-----:R-:W-:Y:S01]  /*0380*/  IMAD.MOV.U32 R7, RZ, RZ, 0x3e800000 ;  /* 0x3e800000ff077424 */ /* 0x001fe200078e00ff */
[----:B---3--:R-:W-:Y:S02]  /*0390*/  SEL R0, R0, RZ, P1 ;  /* 0x000000ff00007207 */ /* 0x008fe40000800000 */
[----:B------:R-:W-:-:S03]  /*03a0*/  SEL R11, R11, RZ, P1 ;  /* 0x000000ff0b0b7207 */ /* 0x000fc60000800000 */
[----:B------:R-:W-:Y:S02]  /*03b0*/  FADD R0, R0, 9.9999997473787516356e-06 ;  /* 0x3727c5ac00007421 */ /* 0x000fe40000000000 */
[----:B------:R-:W-:Y:S02]  /*03c0*/  FADD R11, R11, 9.9999997473787516356e-06 ;  /* 0x3727c5ac0b0b7421 */ /* 0x000fe40000000000 */
[----:B------:R-:W0:Y:S08]  /*03d0*/  MUFU.SQRT R13, R0 ;  /* 0x00000000000d7308 */ /* 0x000e300000002000 */
[----:B------:R-:W1:Y:S01]  /*03e0*/  MUFU.SQRT R8, R11 ;  /* 0x0000000b00087308 */ /* 0x000e620000002000 */
[----:B0-----:R-:W-:-:S02]  /*03f0*/  FSETP.GT.AND P2, PT, R13, 8.50705917302346158658e+37, PT ;  /* 0x7e8000000d00780b */ /* 0x001fc40003f44000 */
[----:B------:R-:W-:Y:S02]  /*0400*/  FSETP.GEU.AND P4, PT, R13, 1.175494350822287508e-38, PT ;  /* 0x008000000d00780b */ /* 0x000fe40003f8e000 */
[C---:B-1----:R-:W-:Y:S02]  /*0410*/  FSETP.GT.AND P3, PT, R8.reuse, 8.50705917302346158658e+37, PT ;  /* 0x7e8000000800780b */ /* 0x042fe40003f64000 */
[----:B------:R-:W-:-:S07]  /*0420*/  FSETP.GEU.AND P5, PT, R8, 1.175494350822287508e-38, PT ;  /* 0x008000000800780b */ /* 0x000fce0003fae000 */
[----:B------:R-:W-:-:S04]  /*0430*/  @P2 FMUL R13, R13, 0.25 ;  /* 0x3e8000000d0d2820 */ /* 0x000fc80000400000 */
[----:B------:R-:W-:Y:S01]  /*0440*/  @!P4 FMUL R13, R13, 16777216 ;  /* 0x4b8000000d0dc820 */ /* 0x000fe20000400000 */
[----:B------:R-:W-:-:S04]  /*0450*/  @P3 FMUL R8, R8, 0.25 ;  /* 0x3e80000008083820 */ /* 0x000fc80000400000 */
[----:B------:R-:W-:Y:S01]  /*0460*/  @!P5 FMUL R8, R8, 16777216 ;  /* 0x4b8000000808d820 */ /* 0x000fe20000400000 */
[----:B------:R-:W0:Y:S01]  /*0470*/  MUFU.RCP R13, R13 ;  /* 0x0000000d000d7308 */ /* 0x000e220000001000 */
[----:B------:R-:W-:-:S07]  /*0480*/  FSEL R0, R7, 1, P2 ;  /* 0x3f80000007007808 */ /* 0x000fce0001000000 */
[----:B------:R-:W1:Y:S01]  /*0490*/  MUFU.RCP R8, R8 ;  /* 0x0000000800087308 */ /* 0x000e620000001000 */
[----:B------:R-:W-:Y:S02]  /*04a0*/  FSEL R7, R7, 1, P3 ;  /* 0x3f80000007077808 */ /* 0x000fe40001800000 */
[----:B----4-:R-:W-:Y:S02]  /*04b0*/  SEL R9, R5, RZ, P1 ;  /* 0x000000ff05097207 */ /* 0x010fe40000800000 */
[----:B------:R-:W-:Y:S02]  /*04c0*/  SEL R6, R4, RZ, P1 ;  /* 0x000000ff04067207 */ /* 0x000fe40000800000 */
[----:B------:R-:W3:Y:S01]  /*04d0*/  LDC.64 R4, c[0x0][0x240] ;  /* 0x00009000ff047b82 */ /* 0x000ee20000000a00 */
[----:B------:R-:W-:Y:S01]  /*04e0*/  SEL R11, R12, RZ, P1 ;  /* 0x000000ff0c0b7207 */ /* 0x000fe20000800000 */
[----:B------:R-:W-:Y:S01]  /*04f0*/  @!P4 FMUL R0, R0, 16777216 ;  /* 0x4b8000000000c820 */ /* 0x000fe20000400000 */
[----:B------:R-:W-:Y:S01]  /*0500*/  SEL R14, R14, RZ, P1 ;  /* 0x000000ff0e0e7207 */ /* 0x000fe20000800000 */
[----:B------:R-:W-:-:S02]  /*0510*/  @!P5 FMUL R7, R7, 16777216 ;  /* 0x4b8000000707d820 */ /* 0x000fc40000400000 */
[----:B0-----:R-:W-:Y:S01]  /*0520*/  FMUL R13, R13, R0 ;  /* 0x000000000d0d7220 */ /* 0x001fe20000400000 */
[----:B------:R-:W-:Y:S01]  /*0530*/  FADD R6, R6, -R11 ;  /* 0x8000000b06067221 */ /* 0x000fe20000000000 */
[----:B------:R-:W-:Y:S01]  /*0540*/  FADD R0, R9, -R14 ;  /* 0x8000000e09007221 */ /* 0x000fe20000000000 */
[----:B-1----:R-:W-:Y:S01]  /*0550*/  FMUL R7, R8, R7 ;  /* 0x0000000708077220 */ /* 0x002fe20000400000 */
[----:B-----5:R-:W-:Y:S01]  /*0560*/  SEL R15, R15, RZ, P1 ;  /* 0x000000ff0f0f7207 */ /* 0x020fe20000800000 */
[----:B------:R-:W-:Y:S01]  /*0570*/  FMUL R6, R6, R13 ;  /* 0x0000000d06067220 */ /* 0x000fe20000400000 */
[----:B--2---:R-:W-:Y:S01]  /*0580*/  SEL R18, R18, RZ, P1 ;  /* 0x000000ff12127207 */ /* 0x004fe20000800000 */
[----:B------:R-:W-:Y:S01]  /*0590*/  FMUL R7, R0, R7 ;  /* 0x0000000700077220 */ /* 0x000fe20000400000 */
[----:B------:R-:W-:Y:S02]  /*05a0*/  SEL R19, R19, RZ, P1 ;  /* 0x000000ff13137207 */ /* 0x000fe40000800000 */
[----:B------:R-:W-:-:S03]  /*05b0*/  SEL R16, R16, RZ, P1 ;  /* 0x000000ff10107207 */ /* 0x000fc60000800000 */
[----:B------:R-:W-:Y:S02]  /*05c0*/  FFMA R0, R6, R15, R19 ;  /* 0x0000000f06007223 */ /* 0x000fe40000000013 */
[----:B------:R-:W-:-:S03]  /*05d0*/  FFMA R16, R7, R18, R16 ;  /* 0x0000001207107223 */ /* 0x000fc60000000010 */
[----:B------:R-:W-:Y:S02]  /*05e0*/  FSETP.GEU.AND P1, PT, R0, RZ, PT ;  /* 0x000000ff0000720b */ /* 0x000fe40003f2e000 */
[----:B------:R-:W-:Y:S01]  /*05f0*/  FSETP.GEU.AND P2, PT, R16, RZ, PT ;  /* 0x000000ff1000720b */ /* 0x000fe20003f4e000 */
[----:B---3--:R-:W-:Y:S01]  /*0600*/  IMAD.WIDE R4, R10, 0x4, R4 ;  /* 0x000000040a047825 */ /* 0x008fe200078e0204 */
[----:B------:R-:W-:Y:S02]  /*0610*/  SEL R2, R2, RZ, !P0 ;  /* 0x000000ff02027207 */ /* 0x000fe40004000000 */
[----:B------:R-:W-:Y:S02]  /*0620*/  SEL R3, R3, RZ, !P0 ;  /* 0x000000ff03037207 */ /* 0x000fe40004000000 */
[----:B------:R-:W-:Y:S02]  /*0630*/  @P0 FSEL R2, R0, RZ, P1 ;  /* 0x000000ff00020208 */ /* 0x000fe40000800000 */
[----:B------:R-:W-:-:S05]  /*0640*/  @P0 FSEL R3, R16, RZ, P2 ;  /* 0x000000ff10030208 */ /* 0x000fca0001000000 */
[----:B------:R-:W-:Y:S01]  /*0650*/  STG.E.64 desc[UR4][R4.64], R2 ;  /* 0x0000000204007986 */ /* 0x000fe2000c101b04 */
[----:B------:R-:W-:Y:S05]  /*0660*/  EXIT ;  /* 0x000000000000794d */ /* 0x000fea0003800000 */
.L_x_0:
[----:B------:R-:W-:-:S00]  /*0670*/  BRA `(.L_x_0) ;  /* 0xfffffffc00fc7947 */ /* 0x000fc0000383ffff */
[----:B------:R-:W-:-:S00]  /*0680*/  NOP ;  /* 0x0000000000007918 */ /* 0x000fc00000000000 */
[----:B------:R-:W-:-:S00]  /*0690*/  NOP ;  /* 0x0000000000007918 */ /* 0x000fc00000000000 */
[----:B------:R-:W-:-:S00]  /*06a0*/  NOP ;  /* 0x0000000000007918 */ /* 0x000fc00000000000 */
[----:B------:R-:W-:-:S00]  /*06b0*/  NOP ;  /* 0x0000000000007918 */ /* 0x000fc00000000000 */
[----:B------:R-:W-:-:S00]  /*06c0*/  NOP ;  /* 0x0000000000007918 */ /* 0x000fc00000000000 */
[----:B------:R-:W-:-:S00]  /*06d0*/  NOP ;  /* 0x0000000000007918 */ /* 0x000fc00000000000 */
[----:B------:R-:W-:-:S00]  /*06e0*/  NOP ;  /* 0x0000000000007918 */ /* 0x000fc00000000000 */
[----:B------:R-:W-:-:S00]  /*06f0*/  NOP ;  /* 0x0000000000007918 */ /* 0x000fc00000000000 */
.L_x_1:


//--------------------- .nv.global.init           --------------------------
	.section	.nv.global.init,"aw",@progbits
.nv.global.init:
	.type		_$_str,@object
	.size		_$_str,(_$_str_$_2 - _$_str)
_$_str:
        /*0000*/ 	.byte	0x5f, 0x5f, 0x43, 0x55, 0x44, 0x41, 0x5f, 0x46, 0x54, 0x5a, 0x00
	.type		_$_str_$_2,@object
	.size		_$_str_$_2,(.L_1 - _$_str_$_2)
_$_str_$_2:
        /*000b*/ 	.byte	0x5f, 0x5f, 0x43, 0x55, 0x44, 0x41, 0x5f, 0x50, 0x52, 0x45, 0x43, 0x5f, 0x53, 0x51, 0x52, 0x54
        /*001b*/ 	.byte	0x00
.L_1:


//--------------------- .nv.constant0.triton_poi_fused_cat_30 --------------------------
	.section	.nv.constant0.triton_poi_fused_cat_30,"a",@progbits
	.sectionflags	@""
	.align	4
.nv.constant0.triton_poi_fused_cat_30:
	.zero		588
